	.headerflags	@"EF_CUDA_TEXMODE_UNIFIED EF_CUDA_64BIT_ADDRESS EF_CUDA_ACCELERATORS EF_CUDA_SM90 EF_CUDA_VIRTUAL_SM(EF_CUDA_SM90)"
	.elftype	@"ET_EXEC"


//--------------------- .nv.info                  --------------------------
	.section	.nv.info,"",@"SHT_CUDA_INFO"
	.align	4


	//----- nvinfo : EIATTR_REGCOUNT
	.align		4
        /*0000*/ 	.byte	0x04, 0x2f
        /*0002*/ 	.short	(.L_3 - .L_2)
	.align		4
.L_2:
        /*0004*/ 	.word	index@(triton_poi_fused__native_batch_norm_legit_no_training_relu_0)
        /*0008*/ 	.word	0x00000030


	//----- nvinfo : EIATTR_MIN_STACK_SIZE
	.align		4
.L_3:
        /*000c*/ 	.byte	0x04, 0x12
        /*000e*/ 	.short	(.L_5 - .L_4)
	.align		4
.L_4:
        /*0010*/ 	.word	index@(triton_poi_fused__native_batch_norm_legit_no_training_relu_0)
        /*0014*/ 	.word	0x00000000


	//----- nvinfo : EIATTR_FRAME_SIZE
	.align		4
.L_5:
        /*0018*/ 	.byte	0x04, 0x11
        /*001a*/ 	.short	(.L_7 - .L_6)
	.align		4
.L_6:
        /*001c*/ 	.word	index@(triton_poi_fused__native_batch_norm_legit_no_training_relu_0)
        /*0020*/ 	.word	0x00000000


	//----- nvinfo : EIATTR_MIN_STACK_SIZE
	.align		4
.L_7:
        /*0024*/ 	.byte	0x04, 0x12
        /*0026*/ 	.short	(.L_9 - .L_8)
	.align		4
.L_8:
        /*0028*/ 	.word	index@(triton_poi_fused__native_batch_norm_legit_no_training_relu_0)
        /*002c*/ 	.word	0x00000000
.L_9:


//--------------------- .nv.info.triton_poi_fused__native_batch_norm_legit_no_training_relu_0 --------------------------
	.section	.nv.info.triton_poi_fused__native_batch_norm_legit_no_training_relu_0,"",@"SHT_CUDA_INFO"
	.sectionflags	@""
	.align	4


	//----- nvinfo : EIATTR_CUDA_API_VERSION
	.align		4
        /*0000*/ 	.byte	0x04, 0x37
        /*0002*/ 	.short	(.L_11 - .L_10)
.L_10:
        /*0004*/ 	.word	0x0000007c


	//----- nvinfo : EIATTR_KPARAM_INFO
	.align		4
.L_11:
        /*0008*/ 	.byte	0x04, 0x17
        /*000a*/ 	.short	(.L_13 - .L_12)
.L_12:
        /*000c*/ 	.word	0x00000000
        /*0010*/ 	.short	0x0006
        /*0012*/ 	.short	0x0030
        /*0014*/ 	.byte	0x00, 0xf0, 0x11, 0x00


	//----- nvinfo : EIATTR_KPARAM_INFO
	.align		4
.L_13:
        /*0018*/ 	.byte	0x04, 0x17
        /*001a*/ 	.short	(.L_15 - .L_14)
.L_14:
        /*001c*/ 	.word	0x00000000
        /*0020*/ 	.short	0x0005
        /*0022*/ 	.short	0x0028
        /*0024*/ 	.byte	0x00, 0xf4, 0x21, 0x00


	//----- nvinfo : EIATTR_KPARAM_INFO
	.align		4
.L_15:
        /*0028*/ 	.byte	0x04, 0x17
        /*002a*/ 	.short	(.L_17 - .L_16)
.L_16:
        /*002c*/ 	.word	0x00000000
        /*0030*/ 	.short	0x0004
        /*0032*/ 	.short	0x0020
        /*0034*/ 	.byte	0x00, 0xf4, 0x21, 0x00


	//----- nvinfo : EIATTR_KPARAM_INFO
	.align		4
.L_17:
        /*0038*/ 	.byte	0x04, 0x17
        /*003a*/ 	.short	(.L_19 - .L_18)
.L_18:
        /*003c*/ 	.word	0x00000000
        /*0040*/ 	.short	0x0003
        /*0042*/ 	.short	0x0018
        /*0044*/ 	.byte	0x00, 0xf4, 0x21, 0x00


	//----- nvinfo : EIATTR_KPARAM_INFO
	.align		4
.L_19:
        /*0048*/ 	.byte	0x04, 0x17
        /*004a*/ 	.short	(.L_21 - .L_20)
.L_20:
        /*004c*/ 	.word	0x00000000
        /*0050*/ 	.short	0x0002
        /*0052*/ 	.short	0x0010
        /*0054*/ 	.byte	0x00, 0xf4, 0x21, 0x00


	//----- nvinfo : EIATTR_KPARAM_INFO
	.align		4
.L_21:
        /*0058*/ 	.byte	0x04, 0x17
        /*005a*/ 	.short	(.L_23 - .L_22)
.L_22:
        /*005c*/ 	.word	0x00000000
        /*0060*/ 	.short	0x0001
        /*0062*/ 	.short	0x0008
        /*0064*/ 	.byte	0x00, 0xf4, 0x21, 0x00


	//----- nvinfo : EIATTR_KPARAM_INFO
	.align		4
.L_23:
        /*0068*/ 	.byte	0x04, 0x17
        /*006a*/ 	.short	(.L_25 - .L_24)
.L_24:
        /*006c*/ 	.word	0x00000000
        /*0070*/ 	.short	0x0000
        /*0072*/ 	.short	0x0000
        /*0074*/ 	.byte	0x00, 0xf4, 0x21, 0x00


	//----- nvinfo : EIATTR_SPARSE_MMA_MASK
	.align		4
.L_25:
        /*0078*/ 	.byte	0x03, 0x50
        /*007a*/ 	.short	0x0000


	//----- nvinfo : EIATTR_MAXREG_COUNT
	.align		4
        /*007c*/ 	.byte	0x03, 0x1b
        /*007e*/ 	.short	0x00ff


	//----- nvinfo : EIATTR_EXIT_INSTR_OFFSETS
	.align		4
        /*0080*/ 	.byte	0x04, 0x1c
        /*0082*/ 	.short	(.L_27 - .L_26)


	//   ....[0]....
.L_26:
        /*0084*/ 	.word	0x00001240


	//   ....[1]....
        /*0088*/ 	.word	0x00001260


	//----- nvinfo : EIATTR_REQNTID
	.align		4
.L_27:
        /*008c*/ 	.byte	0x04, 0x10
        /*008e*/ 	.short	(.L_29 - .L_28)
.L_28:
        /*0090*/ 	.word	0x00000080
        /*0094*/ 	.word	0x00000001
        /*0098*/ 	.word	0x00000001


	//----- nvinfo : EIATTR_CBANK_PARAM_SIZE
	.align		4
.L_29:
        /*009c*/ 	.byte	0x03, 0x19
        /*009e*/ 	.short	0x0034


	//----- nvinfo : EIATTR_PARAM_CBANK
	.align		4
        /*00a0*/ 	.byte	0x04, 0x0a
        /*00a2*/ 	.short	(.L_31 - .L_30)
	.align		4
.L_30:
        /*00a4*/ 	.word	index@(.nv.constant0.triton_poi_fused__native_batch_norm_legit_no_training_relu_0)
        /*00a8*/ 	.short	0x0210
        /*00aa*/ 	.short	0x0034


	//----- nvinfo : EIATTR_SW_WAR
	.align		4
.L_31:
        /*00ac*/ 	.byte	0x04, 0x36
        /*00ae*/ 	.short	(.L_33 - .L_32)
.L_32:
        /*00b0*/ 	.word	0x00000008
.L_33:


//--------------------- .nv.callgraph             --------------------------
	.section	.nv.callgraph,"",@"SHT_CUDA_CALLGRAPH"
	.align	4
	.sectionentsize	8
	.align		4
        /*0000*/ 	.word	0x00000000
	.align		4
        /*0004*/ 	.word	0xffffffff
	.align		4
        /*0008*/ 	.word	0x00000000
	.align		4
        /*000c*/ 	.word	0xfffffffe
	.align		4
        /*0010*/ 	.word	0x00000000
	.align		4
        /*0014*/ 	.word	0xfffffffd
	.align		4
        /*0018*/ 	.word	0x00000000
	.align		4
        /*001c*/ 	.word	0xfffffffc


//--------------------- .nv.constant4             --------------------------
	.section	.nv.constant4,"a",@progbits
	.align	8
	.align		8
.nv.constant4:
        /*0000*/ 	.dword	_$_str
	.align		8
        /*0008*/ 	.dword	_$_str_$_2


//--------------------- .text.triton_poi_fused__native_batch_norm_legit_no_training_relu_0 --------------------------
	.section	.text.triton_poi_fused__native_batch_norm_legit_no_training_relu_0,"ax",@progbits
	.align	128
        .global         triton_poi_fused__native_batch_norm_legit_no_training_relu_0
        .type           triton_poi_fused__native_batch_norm_legit_no_training_relu_0,@function
        .size           triton_poi_fused__native_batch_norm_legit_no_training_relu_0,(.L_x_1 - triton_poi_fused__native_batch_norm_legit_no_training_relu_0)
        .other          triton_poi_fused__native_batch_norm_legit_no_training_relu_0,@"STO_CUDA_ENTRY STV_DEFAULT"
triton_poi_fused__native_batch_norm_legit_no_training_relu_0:
.text.triton_poi_fused__native_batch_norm_legit_no_training_relu_0:
[----:B------:R-:W0:Y:S01]  /*0000*/  LDC R1, c[0x0][0x28] ;  /* 0x00000a00ff017b82 */ /* 0x000e220000000800 */
[----:B------:R-:W1:Y:S01]  /*0010*/  S2R R0, SR_TID.X ;  /* 0x0000000000007919 */ /* 0x000e620000002100 */
[----:B------:R-:W-:Y:S01]  /*0020*/  HFMA2.MMA R2, -RZ, RZ, 0, 0 ;  /* 0x00000000ff027435 */ /* 0x000fe200000001ff */
[----:B------:R-:W-:-:S05]  /*0030*/  IMAD.MOV.U32 R26, RZ, RZ, RZ ;  /* 0x000000ffff1a7224 */ /* 0x000fca00078e00ff */
[----:B------:R-:W2:Y:S01]  /*0040*/  LDC.64 R8, c[0x0][0x220] ;  /* 0x00008800ff087b82 */ /* 0x000ea20000000a00 */
[----:B------:R-:W3:Y:S01]  /*0050*/  S2R R27, SR_CTAID.X ;  /* 0x00000000001b7919 */ /* 0x000ee20000002500 */
[----:B------:R-:W-:Y:S01]  /*0060*/  CS2R R38, SRZ ;  /* 0x0000000000267805 */ /* 0x000fe2000001ff00 */
[----:B------:R-:W-:Y:S01]  /*0070*/  ULDC.64 UR4, c[0x0][0x208] ;  /* 0x0000820000047ab9 */ /* 0x000fe20000000a00 */
[----:B------:R-:W-:Y:S01]  /*0080*/  HFMA2.MMA R36, -RZ, RZ, 0, 0 ;  /* 0x00000000ff247435 */ /* 0x000fe200000001ff */
[----:B------:R-:W-:Y:S01]  /*0090*/  CS2R R40, SRZ ;  /* 0x0000000000287805 */ /* 0x000fe2000001ff00 */
[----:B------:R-:W-:Y:S02]  /*00a0*/  HFMA2.MMA R14, -RZ, RZ, 0, 0 ;  /* 0x00000000ff0e7435 */ /* 0x000fe400000001ff */
[----:B------:R-:W-:Y:S01]  /*00b0*/  HFMA2.MMA R32, -RZ, RZ, 0, 0 ;  /* 0x00000000ff207435 */ /* 0x000fe200000001ff */
[----:B------:R-:W4:Y:S01]  /*00c0*/  LDC.64 R28, c[0x0][0x228] ;  /* 0x00008a00ff1c7b82 */ /* 0x000f220000000a00 */
[----:B-1----:R-:W-:-:S04]  /*00d0*/  SHF.L.U32 R0, R0, 0x2, RZ ;  /* 0x0000000200007819 */ /* 0x002fc800000006ff */
[----:B------:R-:W-:-:S04]  /*00e0*/  LOP3.LUT R0, R0, 0x1fc, RZ, 0xc0, !PT ;  /* 0x000001fc00007812 */ /* 0x000fc800078ec0ff */
[----:B---3--:R-:W-:-:S04]  /*00f0*/  LEA R27, R27, R0, 0xa ;  /* 0x000000001b1b7211 */ /* 0x008fc800078e50ff */
[----:B------:R-:W-:Y:S01]  /*0100*/  IADD3 R3, R27, 0x1, RZ ;  /* 0x000000011b037810 */ /* 0x000fe20007ffe0ff */
[C---:B------:R-:W-:Y:S01]  /*0110*/  IMAD.HI R0, R27.reuse, -0x7efe7dfd, R26 ;  /* 0x810182031b007827 */ /* 0x040fe200078e021a */
[----:B------:R-:W-:-:S03]  /*0120*/  ISETP.GE.AND P1, PT, R27, 0x7f0080, PT ;  /* 0x007f00801b00780c */ /* 0x000fc60003f26270 */
[----:B------:R-:W-:Y:S01]  /*0130*/  IMAD.HI R4, R3, -0x7efe7dfd, R2 ;  /* 0x8101820303047827 */ /* 0x000fe200078e0202 */
[----:B------:R-:W-:Y:S02]  /*0140*/  IADD3 R3, R27, 0x2, RZ ;  /* 0x000000021b037810 */ /* 0x000fe40007ffe0ff */
[----:B------:R-:W-:Y:S01]  /*0150*/  SHF.R.U32.HI R7, RZ, 0x1f, R0 ;  /* 0x0000001fff077819 */ /* 0x000fe20000011600 */
[----:B------:R-:W-:Y:S01]  /*0160*/  VIADD R5, R27, 0x3 ;  /* 0x000000031b057836 */ /* 0x000fe20000000000 */
[----:B------:R-:W-:Y:S01]  /*0170*/  SHF.R.U32.HI R11, RZ, 0x1f, R4 ;  /* 0x0000001fff0b7819 */ /* 0x000fe20000011604 */
[----:B------:R-:W-:Y:S01]  /*0180*/  IMAD.HI R2, R3, -0x7efe7dfd, R2 ;  /* 0x8101820303027827 */ /* 0x000fe200078e0202 */
[----:B------:R-:W-:Y:S02]  /*0190*/  LEA.HI.SX32 R7, R0, R7, 0x11 ;  /* 0x0000000700077211 */ /* 0x000fe400078f8aff */
[----:B------:R-:W-:Y:S02]  /*01a0*/  LEA.HI.SX32 R11, R4, R11, 0x11 ;  /* 0x0000000b040b7211 */ /* 0x000fe400078f8aff */
[----:B------:R-:W-:-:S02]  /*01b0*/  MOV R4, RZ ;  /* 0x000000ff00047202 */ /* 0x000fc40000000f00 */
[----:B------:R-:W-:Y:S02]  /*01c0*/  LEA.HI R6, R7, R7, RZ, 0x5 ;  /* 0x0000000707067211 */ /* 0x000fe400078f28ff */
[----:B------:R-:W-:Y:S01]  /*01d0*/  SHF.R.U32.HI R3, RZ, 0x1f, R2 ;  /* 0x0000001fff037819 */ /* 0x000fe20000011602 */
[----:B------:R-:W-:Y:S01]  /*01e0*/  IMAD.HI R0, R5, -0x7efe7dfd, R4 ;  /* 0x8101820305007827 */ /* 0x000fe200078e0204 */
[----:B------:R-:W-:Y:S02]  /*01f0*/  LOP3.LUT R6, R6, 0xffffffe0, RZ, 0xc0, !PT ;  /* 0xffffffe006067812 */ /* 0x000fe400078ec0ff */
[----:B------:R-:W-:Y:S02]  /*0200*/  LEA.HI.SX32 R33, R2, R3, 0x11 ;  /* 0x0000000302217211 */ /* 0x000fe400078f8aff */
[----:B------:R-:W-:Y:S02]  /*0210*/  IADD3 R24, R7, -R6, RZ ;  /* 0x8000000607187210 */ /* 0x000fe40007ffe0ff */
[----:B------:R-:W-:-:S02]  /*0220*/  LEA.HI R2, R33, R33, RZ, 0x5 ;  /* 0x0000002121027211 */ /* 0x000fc400078f28ff */
[C---:B------:R-:W-:Y:S02]  /*0230*/  LEA.HI R10, R11.reuse, R11, RZ, 0x5 ;  /* 0x0000000b0b0a7211 */ /* 0x040fe400078f28ff */
[----:B------:R-:W-:Y:S02]  /*0240*/  SHF.R.U32.HI R7, RZ, 0x1f, R0 ;  /* 0x0000001fff077819 */ /* 0x000fe40000011600 */
[----:B------:R-:W-:Y:S01]  /*0250*/  LOP3.LUT R6, R2, 0xffffffe0, RZ, 0xc0, !PT ;  /* 0xffffffe002067812 */ /* 0x000fe200078ec0ff */
[----:B--2---:R-:W-:Y:S01]  /*0260*/  IMAD.WIDE R2, R24, 0x4, R8 ;  /* 0x0000000418027825 */ /* 0x004fe200078e0208 */
[----:B------:R-:W-:Y:S02]  /*0270*/  LOP3.LUT R10, R10, 0xffffffe0, RZ, 0xc0, !PT ;  /* 0xffffffe00a0a7812 */ /* 0x000fe400078ec0ff */
[----:B------:R-:W-:Y:S02]  /*0280*/  LEA.HI.SX32 R0, R0, R7, 0x11 ;  /* 0x0000000700007211 */ /* 0x000fe400078f8aff */
[----:B------:R-:W-:Y:S01]  /*0290*/  IADD3 R33, R33, -R6, RZ ;  /* 0x8000000621217210 */ /* 0x000fe20007ffe0ff */
[----:B------:R-:W2:Y:S01]  /*02a0*/  @!P1 LDG.E.EL R39, desc[UR4][R2.64] ;  /* 0x0000000402279981 */ /* 0x000ea2000c2e1900 */
[----:B------:R-:W-:Y:S01]  /*02b0*/  LEA.HI R6, R0, R0, RZ, 0x5 ;  /* 0x0000000000067211 */ /* 0x000fe200078f28ff */
[----:B------:R-:W-:Y:S01]  /*02c0*/  IMAD.IADD R12, R11, 0x1, -R10 ;  /* 0x000000010b0c7824 */ /* 0x000fe200078e0a0a */
[----:B------:R-:W-:Y:S01]  /*02d0*/  MOV R10, RZ ;  /* 0x000000ff000a7202 */ /* 0x000fe20000000f00 */
[----:B------:R-:W-:Y:S01]  /*02e0*/  VIADD R11, R27, 0x200 ;  /* 0x000002001b0b7836 */ /* 0x000fe20000000000 */
[----:B------:R-:W-:Y:S01]  /*02f0*/  LOP3.LUT R43, R6, 0xffffffe0, RZ, 0xc0, !PT ;  /* 0xffffffe0062b7812 */ /* 0x000fe200078ec0ff */
[----:B------:R-:W-:-:S04]  /*0300*/  IMAD.WIDE R6, R33, 0x4, R8 ;  /* 0x0000000421067825 */ /* 0x000fc800078e0208 */
[C---:B------:R-:W-:Y:S01]  /*0310*/  IMAD.HI R10, R11.reuse, -0x7efe7dfd, R10 ;  /* 0x810182030b0a7827 */ /* 0x040fe200078e020a */
[----:B------:R-:W3:Y:S03]  /*0320*/  @!P1 LDG.E.EL R40, desc[UR4][R6.64] ;  /* 0x0000000406289981 */ /* 0x000ee6000c2e1900 */
[----:B------:R-:W-:Y:S01]  /*0330*/  IMAD.WIDE R4, R12, 0x4, R8 ;  /* 0x000000040c047825 */ /* 0x000fe200078e0208 */
[----:B------:R-:W-:Y:S02]  /*0340*/  SHF.R.U32.HI R13, RZ, 0x1f, R10 ;  /* 0x0000001fff0d7819 */ /* 0x000fe4000001160a */
[----:B------:R-:W-:Y:S02]  /*0350*/  IADD3 R15, R27, 0x201, RZ ;  /* 0x000002011b0f7810 */ /* 0x000fe40007ffe0ff */
[----:B------:R1:W5:Y:S01]  /*0360*/  @!P1 LDG.E.EL R36, desc[UR4][R4.64] ;  /* 0x0000000404249981 */ /* 0x000362000c2e1900 */
[----:B------:R-:W-:-:S02]  /*0370*/  ISETP.GE.AND P0, PT, R11, 0x7f0080, PT ;  /* 0x007f00800b00780c */ /* 0x000fc40003f06270 */
[----:B------:R-:W-:Y:S02]  /*0380*/  IADD3 R11, R27, 0x203, RZ ;  /* 0x000002031b0b7810 */ /* 0x000fe40007ffe0ff */
[----:B------:R-:W-:Y:S01]  /*0390*/  LEA.HI.SX32 R13, R10, R13, 0x11 ;  /* 0x0000000d0a0d7211 */ /* 0x000fe200078f8aff */
[----:B------:R-:W-:Y:S01]  /*03a0*/  IMAD.MOV.U32 R10, RZ, RZ, RZ ;  /* 0x000000ffff0a7224 */ /* 0x000fe200078e00ff */
[----:B01----:R-:W-:Y:S02]  /*03b0*/  IADD3 R5, R27, 0x202, RZ ;  /* 0x000002021b057810 */ /* 0x003fe40007ffe0ff */
[----:B------:R-:W-:Y:S01]  /*03c0*/  MOV R4, RZ ;  /* 0x000000ff00047202 */ /* 0x000fe20000000f00 */
[----:B------:R-:W-:Y:S02]  /*03d0*/  IMAD.HI R16, R15, -0x7efe7dfd, R14 ;  /* 0x810182030f107827 */ /* 0x000fe400078e020e */
[----:B------:R-:W0:Y:S02]  /*03e0*/  LDC.64 R14, c[0x0][0x218] ;  /* 0x00008600ff0e7b82 */ /* 0x000e240000000a00 */
[----:B------:R-:W-:-:S04]  /*03f0*/  IMAD.HI R4, R5, -0x7efe7dfd, R4 ;  /* 0x8101820305047827 */ /* 0x000fc800078e0204 */
[----:B------:R-:W-:Y:S01]  /*0400*/  IMAD.HI R10, R11, -0x7efe7dfd, R10 ;  /* 0x810182030b0a7827 */ /* 0x000fe200078e020a */
[----:B------:R-:W-:-:S03]  /*0410*/  SHF.R.U32.HI R7, RZ, 0x1f, R4 ;  /* 0x0000001fff077819 */ /* 0x000fc60000011604 */
[----:B------:R-:W-:Y:S01]  /*0420*/  IMAD.IADD R43, R0, 0x1, -R43 ;  /* 0x00000001002b7824 */ /* 0x000fe200078e0a2b */
[----:B------:R-:W-:-:S03]  /*0430*/  SHF.R.U32.HI R11, RZ, 0x1f, R10 ;  /* 0x0000001fff0b7819 */ /* 0x000fc6000001160a */
[----:B------:R-:W-:Y:S01]  /*0440*/  IMAD.WIDE R2, R43, 0x4, R8 ;  /* 0x000000042b027825 */ /* 0x000fe200078e0208 */
[----:B------:R-:W-:Y:S02]  /*0450*/  LEA.HI R0, R13, R13, RZ, 0x5 ;  /* 0x0000000d0d007211 */ /* 0x000fe400078f28ff */
[----:B------:R-:W-:Y:S02]  /*0460*/  SHF.R.U32.HI R5, RZ, 0x1f, R16 ;  /* 0x0000001fff057819 */ /* 0x000fe40000011610 */
[----:B------:R-:W-:Y:S01]  /*0470*/  LEA.HI.SX32 R4, R4, R7, 0x11 ;  /* 0x0000000704047211 */ /* 0x000fe200078f8aff */
[----:B------:R1:W5:Y:S01]  /*0480*/  @!P1 LDG.E.EL R38, desc[UR4][R2.64] ;  /* 0x0000000402269981 */ /* 0x000362000c2e1900 */
[----:B------:R-:W-:Y:S02]  /*0490*/  LEA.HI.SX32 R11, R10, R11, 0x11 ;  /* 0x0000000b0a0b7211 */ /* 0x000fe400078f8aff */
[----:B------:R-:W-:Y:S02]  /*04a0*/  LOP3.LUT R0, R0, 0xffffffe0, RZ, 0xc0, !PT ;  /* 0xffffffe000007812 */ /* 0x000fe400078ec0ff */
[----:B------:R-:W-:-:S02]  /*04b0*/  LEA.HI.SX32 R5, R16, R5, 0x11 ;  /* 0x0000000510057211 */ /* 0x000fc400078f8aff */
[----:B------:R-:W-:Y:S02]  /*04c0*/  IADD3 R35, R13, -R0, RZ ;  /* 0x800000000d237210 */ /* 0x000fe40007ffe0ff */
[----:B-1----:R-:W-:Y:S02]  /*04d0*/  LEA.HI R2, R4, R4, RZ, 0x5 ;  /* 0x0000000404027211 */ /* 0x002fe400078f28ff */
[----:B------:R-:W-:Y:S02]  /*04e0*/  LEA.HI R3, R11, R11, RZ, 0x5 ;  /* 0x0000000b0b037211 */ /* 0x000fe400078f28ff */
[----:B------:R-:W-:Y:S02]  /*04f0*/  LEA.HI R0, R5, R5, RZ, 0x5 ;  /* 0x0000000505007211 */ /* 0x000fe400078f28ff */
[----:B------:R-:W-:Y:S02]  /*0500*/  LOP3.LUT R13, R2, 0xffffffe0, RZ, 0xc0, !PT ;  /* 0xffffffe0020d7812 */ /* 0x000fe400078ec0ff */
[----:B------:R-:W-:Y:S01]  /*0510*/  LOP3.LUT R2, R3, 0xffffffe0, RZ, 0xc0, !PT ;  /* 0xffffffe003027812 */ /* 0x000fe200078ec0ff */
[----:B------:R-:W-:Y:S01]  /*0520*/  HFMA2.MMA R3, -RZ, RZ, 0, 0 ;  /* 0x00000000ff037435 */ /* 0x000fe200000001ff */
[----:B------:R-:W-:Y:S01]  /*0530*/  LOP3.LUT R0, R0, 0xffffffe0, RZ, 0xc0, !PT ;  /* 0xffffffe000007812 */ /* 0x000fe200078ec0ff */
[----:B------:R-:W-:Y:S01]  /*0540*/  IMAD.WIDE R30, R35, 0x4, R8 ;  /* 0x00000004231e7825 */ /* 0x000fe200078e0208 */
[----:B------:R-:W-:-:S02]  /*0550*/  IADD3 R37, R11, -R2, RZ ;  /* 0x800000020b257210 */ /* 0x000fc40007ffe0ff */
[----:B------:R-:W-:Y:S01]  /*0560*/  IADD3 R45, R5, -R0, RZ ;  /* 0x80000000052d7210 */ /* 0x000fe20007ffe0ff */
[--C-:B0-----:R-:W-:Y:S01]  /*0570*/  IMAD.WIDE R10, R33, 0x4, R14.reuse ;  /* 0x00000004210a7825 */ /* 0x101fe200078e020e */
[----:B------:R-:W5:Y:S01]  /*0580*/  @!P0 LDG.E.EL R32, desc[UR4][R30.64] ;  /* 0x000000041e208981 */ /* 0x000f62000c2e1900 */
[----:B------:R-:W-:Y:S02]  /*0590*/  MOV R5, RZ ;  /* 0x000000ff00057202 */ /* 0x000fe40000000f00 */
[--C-:B------:R-:W-:Y:S01]  /*05a0*/  IMAD.WIDE R16, R35, 0x4, R14.reuse ;  /* 0x0000000423107825 */ /* 0x100fe200078e020e */
[----:B------:R0:W5:Y:S01]  /*05b0*/  @!P1 LDG.E.EL R3, desc[UR4][R10.64] ;  /* 0x000000040a039981 */ /* 0x000162000c2e1900 */
[----:B------:R-:W-:Y:S02]  /*05c0*/  MOV R34, RZ ;  /* 0x000000ff00227202 */ /* 0x000fe40000000f00 */
[----:B------:R-:W-:Y:S02]  /*05d0*/  CS2R R18, SRZ ;  /* 0x0000000000127805 */ /* 0x000fe4000001ff00 */
[----:B------:R-:W-:Y:S01]  /*05e0*/  MOV R0, RZ ;  /* 0x000000ff00007202 */ /* 0x000fe20000000f00 */
[--C-:B------:R-:W-:Y:S01]  /*05f0*/  IMAD.WIDE R6, R24, 0x4, R14.reuse ;  /* 0x0000000418067825 */ /* 0x100fe200078e020e */
[----:B------:R1:W5:Y:S03]  /*0600*/  @!P0 LDG.E.EL R5, desc[UR4][R16.64] ;  /* 0x0000000410058981 */ /* 0x000366000c2e1900 */
[----:B------:R-:W-:Y:S01]  /*0610*/  IMAD.WIDE R22, R12, 0x4, R14 ;  /* 0x000000040c167825 */ /* 0x000fe200078e020e */
[----:B------:R4:W5:Y:S03]  /*0620*/  @!P1 LDG.E.EL R19, desc[UR4][R6.64] ;  /* 0x0000000406139981 */ /* 0x000966000c2e1900 */
[--C-:B0-----:R-:W-:Y:S01]  /*0630*/  IMAD.WIDE R10, R45, 0x4, R8.reuse ;  /* 0x000000042d0a7825 */ /* 0x101fe200078e0208 */
[----:B------:R0:W5:Y:S03]  /*0640*/  @!P1 LDG.E.EL R0, desc[UR4][R22.64] ;  /* 0x0000000416009981 */ /* 0x000166000c2e1900 */
[----:B------:R-:W-:Y:S01]  /*0650*/  IMAD.MOV.U32 R2, RZ, RZ, RZ ;  /* 0x000000ffff027224 */ /* 0x000fe200078e00ff */
[----:B------:R-:W5:Y:S01]  /*0660*/  @!P0 LDG.E.EL R34, desc[UR4][R10.64] ;  /* 0x000000040a228981 */ /* 0x000f62000c2e1900 */
[----:B-1----:R-:W-:-:S04]  /*0670*/  IMAD.WIDE R16, R37, 0x4, R8 ;  /* 0x0000000425107825 */ /* 0x002fc800078e0208 */
[----:B------:R-:W-:Y:S01]  /*0680*/  IMAD.IADD R13, R4, 0x1, -R13 ;  /* 0x00000001040d7824 */ /* 0x000fe200078e0a0d */
[----:B------:R-:W-:Y:S01]  /*0690*/  HFMA2.MMA R4, -RZ, RZ, 0, 0 ;  /* 0x00000000ff047435 */ /* 0x000fe200000001ff */
[--C-:B------:R-:W-:Y:S01]  /*06a0*/  IMAD.WIDE R20, R43, 0x4, R14.reuse ;  /* 0x000000042b147825 */ /* 0x100fe200078e020e */
[----:B----4-:R-:W-:Y:S01]  /*06b0*/  CS2R R6, SRZ ;  /* 0x0000000000067805 */ /* 0x010fe2000001ff00 */
[----:B------:R1:W4:Y:S02]  /*06c0*/  @!P0 LDG.E.EL R18, desc[UR4][R16.64] ;  /* 0x0000000410128981 */ /* 0x000324000c2e1900 */
[--C-:B------:R-:W-:Y:S02]  /*06d0*/  IMAD.WIDE R30, R45, 0x4, R14.reuse ;  /* 0x000000042d1e7825 */ /* 0x100fe400078e020e */
[----:B------:R1:W4:Y:S02]  /*06e0*/  @!P1 LDG.E.EL R2, desc[UR4][R20.64] ;  /* 0x0000000414029981 */ /* 0x000324000c2e1900 */
[----:B0-----:R-:W-:-:S02]  /*06f0*/  IMAD.WIDE R22, R13, 0x4, R14 ;  /* 0x000000040d167825 */ /* 0x001fc400078e020e */
[----:B------:R0:W4:Y:S02]  /*0700*/  @!P0 LDG.E.EL R4, desc[UR4][R30.64] ;  /* 0x000000041e048981 */ /* 0x000124000c2e1900 */
[----:B------:R-:W-:Y:S01]  /*0710*/  IMAD.WIDE R14, R37, 0x4, R14 ;  /* 0x00000004250e7825 */ /* 0x000fe200078e020e */
[----:B-1----:R-:W1:Y:S01]  /*0720*/  LDC.64 R16, c[0x0][0x230] ;  /* 0x00008c00ff107b82 */ /* 0x002e620000000a00 */
[----:B------:R-:W-:Y:S01]  /*0730*/  CS2R R10, SRZ ;  /* 0x00000000000a7805 */ /* 0x000fe2000001ff00 */
[----:B------:R0:W4:Y:S01]  /*0740*/  @!P0 LDG.E.EL R7, desc[UR4][R22.64] ;  /* 0x0000000416078981 */ /* 0x000122000c2e1900 */
[----:B------:R-:W-:Y:S01]  /*0750*/  IMAD.WIDE R20, R13, 0x4, R8 ;  /* 0x000000040d147825 */ /* 0x000fe200078e0208 */
[----:B------:R-:W-:Y:S02]  /*0760*/  CS2R R8, SRZ ;  /* 0x0000000000087805 */ /* 0x000fe4000001ff00 */
[----:B------:R0:W4:Y:S02]  /*0770*/  @!P0 LDG.E.EL R6, desc[UR4][R14.64] ;  /* 0x000000040e068981 */ /* 0x000124000c2e1900 */
[----:B0-----:R-:W-:-:S02]  /*0780*/  IMAD.WIDE R30, R12, 0x4, R28 ;  /* 0x000000040c1e7825 */ /* 0x001fc400078e021c */
[----:B------:R0:W4:Y:S02]  /*0790*/  @!P0 LDG.E.EL R41, desc[UR4][R20.64] ;  /* 0x0000000414298981 */ /* 0x000124000c2e1900 */
[--C-:B------:R-:W-:Y:S02]  /*07a0*/  IMAD.WIDE R22, R33, 0x4, R28.reuse ;  /* 0x0000000421167825 */ /* 0x100fe400078e021c */
[----:B------:R0:W4:Y:S02]  /*07b0*/  @!P1 LDG.E.EL R9, desc[UR4][R30.64] ;  /* 0x000000041e099981 */ /* 0x000124000c2e1900 */
[----:B------:R-:W-:Y:S02]  /*07c0*/  IMAD.WIDE R14, R24, 0x4, R28 ;  /* 0x00000004180e7825 */ /* 0x000fe400078e021c */
[----:B------:R0:W4:Y:S02]  /*07d0*/  @!P1 LDG.E.EL R10, desc[UR4][R22.64] ;  /* 0x00000004160a9981 */ /* 0x000124000c2e1900 */
[----:B0-----:R-:W-:-:S02]  /*07e0*/  CS2R R20, SRZ ;  /* 0x0000000000147805 */ /* 0x001fc4000001ff00 */
[----:B------:R0:W4:Y:S01]  /*07f0*/  @!P1 LDG.E.EL R8, desc[UR4][R14.64] ;  /* 0x000000040e089981 */ /* 0x000122000c2e1900 */
[----:B------:R-:W-:Y:S01]  /*0800*/  IMAD.WIDE R30, R35, 0x4, R28 ;  /* 0x00000004231e7825 */ /* 0x000fe200078e021c */
[----:B------:R-:W-:-:S04]  /*0810*/  CS2R R22, SRZ ;  /* 0x0000000000167805 */ /* 0x000fc8000001ff00 */
[----:B------:R1:W4:Y:S01]  /*0820*/  @!P0 LDG.E.EL R20, desc[UR4][R30.64] ;  /* 0x000000041e148981 */ /* 0x000322000c2e1900 */
[----:B0-----:R-:W-:-:S05]  /*0830*/  IMAD.WIDE R14, R43, 0x4, R28 ;  /* 0x000000042b0e7825 */ /* 0x001fca00078e021c */
[----:B------:R0:W4:Y:S01]  /*0840*/  @!P1 LDG.E.EL R11, desc[UR4][R14.64] ;  /* 0x000000040e0b9981 */ /* 0x000122000c2e1900 */
[----:B-1----:R-:W-:-:S05]  /*0850*/  IMAD.WIDE R30, R13, 0x4, R28 ;  /* 0x000000040d1e7825 */ /* 0x002fca00078e021c */
[----:B------:R-:W4:Y:S01]  /*0860*/  @!P0 LDG.E.EL R22, desc[UR4][R30.64] ;  /* 0x000000041e168981 */ /* 0x000f22000c2e1900 */
[----:B0-----:R-:W-:-:S04]  /*0870*/  IMAD.WIDE R14, R45, 0x4, R28 ;  /* 0x000000042d0e7825 */ /* 0x001fc800078e021c */
[----:B------:R-:W-:Y:S01]  /*0880*/  IMAD.WIDE R28, R37, 0x4, R28 ;  /* 0x00000004251c7825 */ /* 0x000fe200078e021c */
[----:B------:R0:W4:Y:S04]  /*0890*/  @!P0 LDG.E.EL R21, desc[UR4][R14.64] ;  /* 0x000000040e158981 */ /* 0x000128000c2e1900 */
[----:B------:R1:W4:Y:S01]  /*08a0*/  @!P0 LDG.E.EL R23, desc[UR4][R28.64] ;  /* 0x000000041c178981 */ /* 0x000322000c2e1900 */
[----:B0-----:R-:W-:Y:S01]  /*08b0*/  IMAD.WIDE R14, R24, 0x4, R16 ;  /* 0x00000004180e7825 */ /* 0x001fe200078e0210 */
[----:B------:R-:W-:-:S03]  /*08c0*/  CS2R R24, SRZ ;  /* 0x0000000000187805 */ /* 0x000fc6000001ff00 */
[--C-:B-1----:R-:W-:Y:S01]  /*08d0*/  IMAD.WIDE R28, R12, 0x4, R16.reuse ;  /* 0x000000040c1c7825 */ /* 0x102fe200078e0210 */
[----:B------:R-:W-:Y:S02]  /*08e0*/  CS2R R30, SRZ ;  /* 0x00000000001e7805 */ /* 0x000fe4000001ff00 */
[----:B------:R-:W4:Y:S04]  /*08f0*/  @!P1 LDG.E.EL R25, desc[UR4][R14.64] ;  /* 0x000000040e199981 */ /* 0x000f28000c2e1900 */
[----:B------:R0:W4:Y:S02]  /*0900*/  @!P1 LDG.E.EL R24, desc[UR4][R28.64] ;  /* 0x000000041c189981 */ /* 0x000124000c2e1900 */
[----:B0-----:R-:W0:Y:S01]  /*0910*/  LDC.64 R28, c[0x0][0x210] ;  /* 0x00008400ff1c7b82 */ /* 0x001e220000000a00 */
[----:B------:R-:W-:-:S04]  /*0920*/  IMAD.WIDE R14, R33, 0x4, R16 ;  /* 0x00000004210e7825 */ /* 0x000fc800078e0210 */
[----:B------:R-:W-:Y:S01]  /*0930*/  IMAD.MOV.U32 R33, RZ, RZ, RZ ;  /* 0x000000ffff217224 */ /* 0x000fe200078e00ff */
[----:B------:R1:W4:Y:S01]  /*0940*/  @!P1 LDG.E.EL R31, desc[UR4][R14.64] ;  /* 0x000000040e1f9981 */ /* 0x000322000c2e1900 */
[----:B------:R-:W-:-:S05]  /*0950*/  IMAD.WIDE R42, R43, 0x4, R16 ;  /* 0x000000042b2a7825 */ /* 0x000fca00078e0210 */
[----:B------:R1:W4:Y:S02]  /*0960*/  @!P1 LDG.E.EL R26, desc[UR4][R42.64] ;  /* 0x000000042a1a9981 */ /* 0x000324000c2e1900 */
[----:B-1----:R-:W-:-:S05]  /*0970*/  IMAD.WIDE R14, R35, 0x4, R16 ;  /* 0x00000004230e7825 */ /* 0x002fca00078e0210 */
[----:B------:R1:W4:Y:S01]  /*0980*/  @!P0 LDG.E.EL R33, desc[UR4][R14.64] ;  /* 0x000000040e218981 */ /* 0x000322000c2e1900 */
[----:B------:R-:W-:Y:S01]  /*0990*/  IMAD.WIDE R42, R13, 0x4, R16 ;  /* 0x000000040d2a7825 */ /* 0x000fe200078e0210 */
[----:B------:R-:W-:-:S03]  /*09a0*/  CS2R R12, SRZ ;  /* 0x00000000000c7805 */ /* 0x000fc6000001ff00 */
[----:B0-----:R-:W-:Y:S01]  /*09b0*/  IMAD.WIDE R28, R27, 0x4, R28 ;  /* 0x000000041b1c7825 */ /* 0x001fe200078e021c */
[----:B-1----:R-:W-:-:S06]  /*09c0*/  CS2R R14, SRZ ;  /* 0x00000000000e7805 */ /* 0x002fcc000001ff00 */
[----:B------:R-:W4:Y:S01]  /*09d0*/  @!P1 LDG.E.128 R12, desc[UR4][R28.64] ;  /* 0x000000041c0c9981 */ /* 0x000f22000c1e1d00 */
[----:B------:R-:W-:Y:S01]  /*09e0*/  HFMA2.MMA R35, -RZ, RZ, 0, 0 ;  /* 0x00000000ff237435 */ /* 0x000fe200000001ff */
[----:B------:R-:W-:-:S04]  /*09f0*/  IMAD.WIDE R44, R45, 0x4, R16 ;  /* 0x000000042d2c7825 */ /* 0x000fc800078e0210 */
[----:B------:R-:W-:Y:S01]  /*0a00*/  IMAD.WIDE R16, R37, 0x4, R16 ;  /* 0x0000000425107825 */ /* 0x000fe200078e0210 */
[----:B------:R-:W4:Y:S04]  /*0a10*/  @!P0 LDG.E.EL R30, desc[UR4][R44.64] ;  /* 0x000000042c1e8981 */ /* 0x000f28000c2e1900 */
[----:B------:R5:W4:Y:S01]  /*0a20*/  @!P0 LDG.E.EL R35, desc[UR4][R42.64] ;  /* 0x000000042a238981 */ /* 0x000b22000c2e1900 */
[----:B--2---:R-:W-:-:S06]  /*0a30*/  FADD R39, R39, 0.0010000000474974513054 ;  /* 0x3a83126f27277421 */ /* 0x004fcc0000000000 */
[----:B------:R-:W0:Y:S01]  /*0a40*/  MUFU.SQRT R39, R39 ;  /* 0x0000002700277308 */ /* 0x000e220000002000 */
[----:B---3--:R-:W-:Y:S01]  /*0a50*/  FADD R40, R40, 0.0010000000474974513054 ;  /* 0x3a83126f28287421 */ /* 0x008fe20000000000 */
[----:B-----5:R-:W-:-:S06]  /*0a60*/  FADD R42, R36, 0.0010000000474974513054 ;  /* 0x3a83126f242a7421 */ /* 0x020fcc0000000000 */
[----:B------:R-:W1:Y:S01]  /*0a70*/  MUFU.SQRT R40, R40 ;  /* 0x0000002800287308 */ /* 0x000e620000002000 */
[----:B------:R-:W-:Y:S02]  /*0a80*/  MOV R36, RZ ;  /* 0x000000ff00247202 */ /* 0x000fe40000000f00 */
[C---:B0-----:R-:W-:Y:S02]  /*0a90*/  FSETP.GT.AND P3, PT, R39.reuse, 8.50705917302346158658e+37, PT ;  /* 0x7e8000002700780b */ /* 0x041fe40003f64000 */
[----:B------:R-:W-:Y:S02]  /*0aa0*/  FSETP.GEU.AND P6, PT, R39, 1.175494350822287508e-38, PT ;  /* 0x008000002700780b */ /* 0x000fe40003fce000 */
[----:B------:R0:W2:Y:S01]  /*0ab0*/  @!P0 LDG.E.EL R36, desc[UR4][R16.64] ;  /* 0x0000000410248981 */ /* 0x0000a2000c2e1900 */
[----:B------:R-:W3:Y:S01]  /*0ac0*/  MUFU.SQRT R37, R42 ;  /* 0x0000002a00257308 */ /* 0x000ee20000002000 */
[----:B0-----:R-:W-:Y:S01]  /*0ad0*/  HFMA2.MMA R16, -RZ, RZ, 1.625, 0 ;  /* 0x3e800000ff107435 */ /* 0x001fe200000001ff */
[----:B-1----:R-:W-:-:S06]  /*0ae0*/  FSETP.GT.AND P4, PT, R40, 8.50705917302346158658e+37, PT ;  /* 0x7e8000002800780b */ /* 0x002fcc0003f84000 */
[----:B------:R-:W-:Y:S01]  /*0af0*/  @P3 FMUL R39, R39, 0.25 ;  /* 0x3e80000027273820 */ /* 0x000fe20000400000 */
[C---:B---3--:R-:W-:Y:S02]  /*0b00*/  FSETP.GT.AND P5, PT, R37.reuse, 8.50705917302346158658e+37, PT ;  /* 0x7e8000002500780b */ /* 0x048fe40003fa4000 */
[----:B------:R-:W-:Y:S02]  /*0b10*/  FSETP.GEU.AND P2, PT, R37, 1.175494350822287508e-38, PT ;  /* 0x008000002500780b */ /* 0x000fe40003f4e000 */
[----:B------:R-:W-:Y:S02]  /*0b20*/  FSEL R42, R16, 1, P3 ;  /* 0x3f800000102a7808 */ /* 0x000fe40001800000 */
[----:B------:R-:W-:Y:S01]  /*0b30*/  FSETP.GEU.AND P3, PT, R40, 1.175494350822287508e-38, PT ;  /* 0x008000002800780b */ /* 0x000fe20003f6e000 */
[----:B------:R-:W-:Y:S01]  /*0b40*/  FADD R38, R38, 0.0010000000474974513054 ;  /* 0x3a83126f26267421 */ /* 0x000fe20000000000 */
[----:B------:R-:W-:-:S05]  /*0b50*/  @!P6 FMUL R39, R39, 16777216 ;  /* 0x4b8000002727e820 */ /* 0x000fca0000400000 */
[----:B------:R-:W0:Y:S01]  /*0b60*/  MUFU.SQRT R38, R38 ;  /* 0x0000002600267308 */ /* 0x000e220000002000 */
[----:B------:R-:W-:Y:S01]  /*0b70*/  @P4 FMUL R40, R40, 0.25 ;  /* 0x3e80000028284820 */ /* 0x000fe20000400000 */
[----:B------:R-:W-:-:S06]  /*0b80*/  @P5 FMUL R37, R37, 0.25 ;  /* 0x3e80000025255820 */ /* 0x000fcc0000400000 */
[----:B------:R-:W1:Y:S01]  /*0b90*/  MUFU.RCP R39, R39 ;  /* 0x0000002700277308 */ /* 0x000e620000001000 */
[----:B------:R-:W-:Y:S01]  /*0ba0*/  @!P3 FMUL R40, R40, 16777216 ;  /* 0x4b8000002828b820 */ /* 0x000fe20000400000 */
[----:B------:R-:W-:Y:S01]  /*0bb0*/  @!P2 FMUL R37, R37, 16777216 ;  /* 0x4b8000002525a820 */ /* 0x000fe20000400000 */
[----:B------:R-:W-:Y:S01]  /*0bc0*/  @!P6 FMUL R42, R42, 16777216 ;  /* 0x4b8000002a2ae820 */ /* 0x000fe20000400000 */
[----:B------:R-:W-:Y:S02]  /*0bd0*/  FSEL R44, R16, 1, P5 ;  /* 0x3f800000102c7808 */ /* 0x000fe40002800000 */
[----:B0-----:R-:W-:Y:S01]  /*0be0*/  FSETP.GT.AND P6, PT, R38, 8.50705917302346158658e+37, PT ;  /* 0x7e8000002600780b */ /* 0x001fe20003fc4000 */
[----:B------:R-:W-:Y:S01]  /*0bf0*/  FADD R17, R32, 0.0010000000474974513054 ;  /* 0x3a83126f20117421 */ /* 0x000fe20000000000 */
[----:B------:R-:W-:Y:S01]  /*0c00*/  MUFU.RCP R40, R40 ;  /* 0x0000002800287308 */ /* 0x000fe20000001000 */
[----:B------:R-:W-:Y:S01]  /*0c10*/  FSETP.GEU.AND P5, PT, R38, 1.175494350822287508e-38, PT ;  /* 0x008000002600780b */ /* 0x000fe20003fae000 */
[----:B-1----:R-:W-:-:S06]  /*0c20*/  FMUL R32, R39, R42 ;  /* 0x0000002a27207220 */ /* 0x002fcc0000400000 */
[----:B------:R-:W0:Y:S01]  /*0c30*/  MUFU.SQRT R17, R17 ;  /* 0x0000001100117308 */ /* 0x000e220000002000 */
[----:B------:R-:W-:-:S07]  /*0c40*/  FSEL R39, R16, 1, P4 ;  /* 0x3f80000010277808 */ /* 0x000fce0002000000 */
[----:B------:R-:W1:Y:S01]  /*0c50*/  MUFU.RCP R37, R37 ;  /* 0x0000002500257308 */ /* 0x000e620000001000 */
[----:B------:R-:W-:Y:S01]  /*0c60*/  FADD R43, R34, 0.0010000000474974513054 ;  /* 0x3a83126f222b7421 */ /* 0x000fe20000000000 */
[----:B------:R-:W-:Y:S01]  /*0c70*/  @P6 FMUL R38, R38, 0.25 ;  /* 0x3e80000026266820 */ /* 0x000fe20000400000 */
[----:B------:R-:W-:-:S05]  /*0c80*/  @!P2 FMUL R44, R44, 16777216 ;  /* 0x4b8000002c2ca820 */ /* 0x000fca0000400000 */
[----:B------:R-:W3:Y:S01]  /*0c90*/  MUFU.SQRT R43, R43 ;  /* 0x0000002b002b7308 */ /* 0x000ee20000002000 */
[----:B------:R-:W-:Y:S01]  /*0ca0*/  @!P3 FMUL R39, R39, 16777216 ;  /* 0x4b8000002727b820 */ /* 0x000fe20000400000 */
[----:B0-----:R-:W-:Y:S01]  /*0cb0*/  FSETP.GT.AND P3, PT, R17, 8.50705917302346158658e+37, PT ;  /* 0x7e8000001100780b */ /* 0x001fe20003f64000 */
[----:B----4-:R-:W-:Y:S01]  /*0cc0*/  FADD R18, R18, 0.0010000000474974513054 ;  /* 0x3a83126f12127421 */ /* 0x010fe20000000000 */
[----:B------:R-:W-:Y:S01]  /*0cd0*/  @!P5 FMUL R38, R38, 16777216 ;  /* 0x4b8000002626d820 */ /* 0x000fe20000400000 */
[----:B------:R-:W-:Y:S01]  /*0ce0*/  FMUL R34, R40, R39 ;  /* 0x0000002728227220 */ /* 0x000fe20000400000 */
[----:B-1----:R-:W-:Y:S01]  /*0cf0*/  FMUL R37, R37, R44 ;  /* 0x0000002c25257220 */ /* 0x002fe20000400000 */
[----:B------:R-:W-:Y:S01]  /*0d00*/  FSEL R39, R16, 1, P6 ;  /* 0x3f80000010277808 */ /* 0x000fe20003000000 */
[----:B------:R-:W0:Y:S01]  /*0d10*/  MUFU.SQRT R45, R18 ;  /* 0x00000012002d7308 */ /* 0x000e220000002000 */
[----:B------:R-:W-:-:S03]  /*0d20*/  FSETP.GEU.AND P6, PT, R17, 1.175494350822287508e-38, PT ;  /* 0x008000001100780b */ /* 0x000fc60003fce000 */
[----:B------:R-:W-:-:S04]  /*0d30*/  @!P5 FMUL R39, R39, 16777216 ;  /* 0x4b8000002727d820 */ /* 0x000fc80000400000 */
[----:B------:R1:W4:Y:S01]  /*0d40*/  MUFU.RCP R42, R38 ;  /* 0x00000026002a7308 */ /* 0x0003220000001000 */
[----:B------:R-:W-:-:S07]  /*0d50*/  FADD R41, R41, 0.0010000000474974513054 ;  /* 0x3a83126f29297421 */ /* 0x000fce0000000000 */
[----:B------:R-:W5:Y:S01]  /*0d60*/  MUFU.SQRT R44, R41 ;  /* 0x00000029002c7308 */ /* 0x000f620000002000 */
[----:B---3--:R-:W-:Y:S01]  /*0d70*/  FSETP.GT.AND P5, PT, R43, 8.50705917302346158658e+37, PT ;  /* 0x7e8000002b00780b */ /* 0x008fe20003fa4000 */
[----:B------:R-:W-:Y:S01]  /*0d80*/  @P3 FMUL R17, R17, 0.25 ;  /* 0x3e80000011113820 */ /* 0x000fe20000400000 */
[----:B-1----:R-:W-:-:S03]  /*0d90*/  FSEL R38, R16, 1, P3 ;  /* 0x3f80000010267808 */ /* 0x002fc60001800000 */
[----:B------:R-:W-:Y:S02]  /*0da0*/  @!P6 FMUL R17, R17, 16777216 ;  /* 0x4b8000001111e820 */ /* 0x000fe40000400000 */
[----:B------:R-:W-:Y:S01]  /*0db0*/  @!P6 FMUL R38, R38, 16777216 ;  /* 0x4b8000002626e820 */ /* 0x000fe20000400000 */
[----:B0-----:R-:W-:Y:S01]  /*0dc0*/  FSETP.GT.AND P6, PT, R45, 8.50705917302346158658e+37, PT ;  /* 0x7e8000002d00780b */ /* 0x001fe20003fc4000 */
[----:B----4-:R-:W-:Y:S01]  /*0dd0*/  FMUL R42, R42, R39 ;  /* 0x000000272a2a7220 */ /* 0x010fe20000400000 */
[C---:B------:R-:W-:Y:S02]  /*0de0*/  FSETP.GEU.AND P2, PT, R43.reuse, 1.175494350822287508e-38, PT ;  /* 0x008000002b00780b */ /* 0x040fe40003f4e000 */
[----:B-----5:R-:W-:Y:S01]  /*0df0*/  FSETP.GT.AND P4, PT, R44, 8.50705917302346158658e+37, PT ;  /* 0x7e8000002c00780b */ /* 0x020fe20003f84000 */
[----:B------:R-:W-:Y:S01]  /*0e00*/  @P5 FMUL R43, R43, 0.25 ;  /* 0x3e8000002b2b5820 */ /* 0x000fe20000400000 */
[----:B------:R-:W-:Y:S02]  /*0e10*/  FSEL R39, R16, 1, P5 ;  /* 0x3f80000010277808 */ /* 0x000fe40002800000 */
[----:B------:R-:W-:-:S02]  /*0e20*/  FSETP.GEU.AND P3, PT, R44, 1.175494350822287508e-38, PT ;  /* 0x008000002c00780b */ /* 0x000fc40003f6e000 */
[C---:B------:R-:W-:Y:S01]  /*0e30*/  FSETP.GEU.AND P5, PT, R45.reuse, 1.175494350822287508e-38, PT ;  /* 0x008000002d00780b */ /* 0x040fe20003fae000 */
[----:B------:R-:W0:Y:S02]  /*0e40*/  MUFU.RCP R17, R17 ;  /* 0x0000001100117308 */ /* 0x000e240000001000 */
[----:B------:R-:W-:Y:S02]  /*0e50*/  @P6 FMUL R45, R45, 0.25 ;  /* 0x3e8000002d2d6820 */ /* 0x000fe40000400000 */
[----:B------:R-:W-:Y:S02]  /*0e60*/  @!P2 FMUL R43, R43, 16777216 ;  /* 0x4b8000002b2ba820 */ /* 0x000fe40000400000 */
[----:B------:R-:W-:-:S04]  /*0e70*/  @P4 FMUL R44, R44, 0.25 ;  /* 0x3e8000002c2c4820 */ /* 0x000fc80000400000 */
[----:B------:R-:W-:Y:S02]  /*0e80*/  @!P3 FMUL R44, R44, 16777216 ;  /* 0x4b8000002c2cb820 */ /* 0x000fe40000400000 */
[----:B------:R-:W-:Y:S01]  /*0e90*/  @!P5 FMUL R45, R45, 16777216 ;  /* 0x4b8000002d2dd820 */ /* 0x000fe20000400000 */
[----:B------:R-:W1:Y:S01]  /*0ea0*/  MUFU.RCP R18, R43 ;  /* 0x0000002b00127308 */ /* 0x000e620000001000 */
[----:B0-----:R-:W-:Y:S01]  /*0eb0*/  FMUL R38, R17, R38 ;  /* 0x0000002611267220 */ /* 0x001fe20000400000 */
[----:B------:R-:W-:-:S06]  /*0ec0*/  FSEL R17, R16, 1, P4 ;  /* 0x3f80000010117808 */ /* 0x000fcc0002000000 */
[----:B------:R-:W0:Y:S01]  /*0ed0*/  MUFU.RCP R40, R44 ;  /* 0x0000002c00287308 */ /* 0x000e220000001000 */
[----:B------:R-:W-:-:S07]  /*0ee0*/  FSEL R16, R16, 1, P6 ;  /* 0x3f80000010107808 */ /* 0x000fce0003000000 */
[----:B------:R-:W3:Y:S01]  /*0ef0*/  MUFU.RCP R41, R45 ;  /* 0x0000002d00297308 */ /* 0x000ee20000001000 */
[----:B------:R-:W-:Y:S01]  /*0f00*/  @!P2 FMUL R39, R39, 16777216 ;  /* 0x4b8000002727a820 */ /* 0x000fe20000400000 */
[----:B------:R-:W-:Y:S01]  /*0f10*/  @!P3 FMUL R17, R17, 16777216 ;  /* 0x4b8000001111b820 */ /* 0x000fe20000400000 */
[----:B------:R-:W-:Y:S02]  /*0f20*/  @!P5 FMUL R16, R16, 16777216 ;  /* 0x4b8000001010d820 */ /* 0x000fe40000400000 */
[----:B-1----:R-:W-:Y:S01]  /*0f30*/  FMUL R39, R18, R39 ;  /* 0x0000002712277220 */ /* 0x002fe20000400000 */
[----:B0-----:R-:W-:Y:S01]  /*0f40*/  FMUL R40, R40, R17 ;  /* 0x0000001128287220 */ /* 0x001fe20000400000 */
[----:B---3--:R-:W-:Y:S01]  /*0f50*/  FMUL R41, R41, R16 ;  /* 0x0000001029297220 */ /* 0x008fe20000400000 */
[----:B------:R-:W-:Y:S01]  /*0f60*/  CS2R R16, SRZ ;  /* 0x0000000000107805 */ /* 0x000fe2000001ff00 */
[----:B------:R-:W-:Y:S01]  /*0f70*/  FADD R43, -R19, R12 ;  /* 0x0000000c132b7221 */ /* 0x000fe20000000100 */
[----:B------:R-:W-:-:S06]  /*0f80*/  CS2R R18, SRZ ;  /* 0x0000000000127805 */ /* 0x000fcc000001ff00 */
[----:B------:R-:W3:Y:S01]  /*0f90*/  @!P0 LDG.E.128 R16, desc[UR4][R28.64+0x800] ;  /* 0x000800041c108981 */ /* 0x000ee2000c1e1d00 */
[----:B------:R-:W-:Y:S02]  /*0fa0*/  FADD R0, -R0, R13 ;  /* 0x0000000d00007221 */ /* 0x000fe40000000100 */
[----:B------:R-:W0:Y:S01]  /*0fb0*/  LDC.64 R12, c[0x0][0x238] ;  /* 0x00008e00ff0c7b82 */ /* 0x000e220000000a00 */
[----:B------:R-:W-:Y:S01]  /*0fc0*/  FADD R3, -R3, R14 ;  /* 0x0000000e03037221 */ /* 0x000fe20000000100 */
[----:B------:R-:W-:Y:S01]  /*0fd0*/  FADD R15, -R2, R15 ;  /* 0x0000000f020f7221 */ /* 0x000fe20000000100 */
[----:B------:R-:W-:Y:S01]  /*0fe0*/  FMUL R32, R32, R43 ;  /* 0x0000002b20207220 */ /* 0x000fe20000400000 */
[----:B------:R-:W-:Y:S01]  /*0ff0*/  FMUL R37, R37, R0 ;  /* 0x0000000025257220 */ /* 0x000fe20000400000 */
[----:B------:R-:W-:Y:S01]  /*1000*/  FMUL R34, R34, R3 ;  /* 0x0000000322227220 */ /* 0x000fe20000400000 */
[----:B------:R-:W-:Y:S01]  /*1010*/  FMUL R15, R42, R15 ;  /* 0x0000000f2a0f7220 */ /* 0x000fe20000400000 */
[----:B------:R-:W-:Y:S01]  /*1020*/  FFMA R8, R32, R8, R25 ;  /* 0x0000000820087223 */ /* 0x000fe20000000019 */
[----:B------:R-:W-:Y:S01]  /*1030*/  FFMA R9, R37, R9, R24 ;  /* 0x0000000925097223 */ /* 0x000fe20000000018 */
[----:B------:R-:W-:Y:S01]  /*1040*/  FFMA R10, R34, R10, R31 ;  /* 0x0000000a220a7223 */ /* 0x000fe2000000001f */
[----:B------:R-:W-:-:S02]  /*1050*/  FFMA R11, R15, R11, R26 ;  /* 0x0000000b0f0b7223 */ /* 0x000fc4000000001a */
[----:B------:R-:W-:Y:S02]  /*1060*/  FSETP.GEU.AND P5, PT, R8, RZ, PT ;  /* 0x000000ff0800720b */ /* 0x000fe40003fae000 */
[----:B------:R-:W-:Y:S02]  /*1070*/  FSETP.GEU.AND P3, PT, R10, RZ, PT ;  /* 0x000000ff0a00720b */ /* 0x000fe40003f6e000 */
[----:B------:R-:W-:Y:S02]  /*1080*/  FSETP.GEU.AND P2, PT, R11, RZ, PT ;  /* 0x000000ff0b00720b */ /* 0x000fe40003f4e000 */
[----:B------:R-:W-:Y:S01]  /*1090*/  FSETP.GEU.AND P4, PT, R9, RZ, PT ;  /* 0x000000ff0900720b */ /* 0x000fe20003f8e000 */
[----:B0-----:R-:W-:-:S04]  /*10a0*/  IMAD.WIDE R12, R27, 0x4, R12 ;  /* 0x000000041b0c7825 */ /* 0x001fc800078e020c */
[----:B---3--:R-:W-:Y:S01]  /*10b0*/  FADD R6, -R6, R19 ;  /* 0x0000001306067221 */ /* 0x008fe20000000100 */
[----:B------:R-:W-:Y:S01]  /*10c0*/  FADD R7, -R7, R18 ;  /* 0x0000001207077221 */ /* 0x000fe20000000100 */
[----:B------:R-:W-:Y:S01]  /*10d0*/  FADD R4, -R4, R17 ;  /* 0x0000001104047221 */ /* 0x000fe20000000100 */
[----:B------:R-:W-:Y:S01]  /*10e0*/  FADD R5, -R5, R16 ;  /* 0x0000001005057221 */ /* 0x000fe20000000100 */
[----:B------:R-:W-:Y:S01]  /*10f0*/  FMUL R41, R41, R6 ;  /* 0x0000000629297220 */ /* 0x000fe20000400000 */
[----:B------:R-:W-:Y:S01]  /*1100*/  FMUL R40, R40, R7 ;  /* 0x0000000728287220 */ /* 0x000fe20000400000 */
[----:B------:R-:W-:Y:S01]  /*1110*/  FMUL R39, R39, R4 ;  /* 0x0000000427277220 */ /* 0x000fe20000400000 */
[----:B------:R-:W-:Y:S01]  /*1120*/  FMUL R38, R38, R5 ;  /* 0x0000000526267220 */ /* 0x000fe20000400000 */
[----:B------:R-:W-:Y:S01]  /*1130*/  SEL R4, R8, RZ, P5 ;  /* 0x000000ff08047207 */ /* 0x000fe20002800000 */
[----:B--2---:R-:W-:Y:S01]  /*1140*/  FFMA R23, R41, R23, R36 ;  /* 0x0000001729177223 */ /* 0x004fe20000000024 */
[----:B------:R-:W-:Y:S01]  /*1150*/  SEL R7, R11, RZ, P2 ;  /* 0x000000ff0b077207 */ /* 0x000fe20001000000 */
[----:B------:R-:W-:Y:S01]  /*1160*/  FFMA R22, R40, R22, R35 ;  /* 0x0000001628167223 */ /* 0x000fe20000000023 */
[----:B------:R-:W-:Y:S01]  /*1170*/  SEL R6, R10, RZ, P3 ;  /* 0x000000ff0a067207 */ /* 0x000fe20001800000 */
[----:B------:R-:W-:Y:S01]  /*1180*/  FFMA R21, R39, R21, R30 ;  /* 0x0000001527157223 */ /* 0x000fe2000000001e */
[----:B------:R-:W-:Y:S01]  /*1190*/  SEL R5, R9, RZ, P4 ;  /* 0x000000ff09057207 */ /* 0x000fe20002000000 */
[----:B------:R-:W-:Y:S01]  /*11a0*/  FFMA R20, R38, R20, R33 ;  /* 0x0000001426147223 */ /* 0x000fe20000000021 */
[----:B------:R-:W-:-:S02]  /*11b0*/  FSETP.GEU.AND P2, PT, R22, RZ, PT ;  /* 0x000000ff1600720b */ /* 0x000fc40003f4e000 */
[----:B------:R-:W-:Y:S01]  /*11c0*/  FSETP.GEU.AND P3, PT, R21, RZ, PT ;  /* 0x000000ff1500720b */ /* 0x000fe20003f6e000 */
[----:B------:R0:W-:Y:S01]  /*11d0*/  @!P1 STG.E.128 desc[UR4][R12.64], R4 ;  /* 0x000000040c009986 */ /* 0x0001e2000c101d04 */
[C---:B------:R-:W-:Y:S02]  /*11e0*/  FSETP.GEU.AND P1, PT, R23.reuse, RZ, PT ;  /* 0x000000ff1700720b */ /* 0x040fe40003f2e000 */
[----:B------:R-:W-:Y:S02]  /*11f0*/  FSETP.GEU.AND P4, PT, R20, RZ, PT ;  /* 0x000000ff1400720b */ /* 0x000fe40003f8e000 */
[----:B------:R-:W-:Y:S02]  /*1200*/  SEL R23, R23, RZ, P1 ;  /* 0x000000ff17177207 */ /* 0x000fe40000800000 */
[----:B------:R-:W-:Y:S02]  /*1210*/  SEL R22, R22, RZ, P2 ;  /* 0x000000ff16167207 */ /* 0x000fe40001000000 */
[----:B------:R-:W-:-:S02]  /*1220*/  SEL R21, R21, RZ, P3 ;  /* 0x000000ff15157207 */ /* 0x000fc40001800000 */
[----:B------:R-:W-:Y:S01]  /*1230*/  SEL R20, R20, RZ, P4 ;  /* 0x000000ff14147207 */ /* 0x000fe20002000000 */
[----:B0-----:R-:W-:Y:S06]  /*1240*/  @P0 EXIT ;  /* 0x000000000000094d */ /* 0x001fec0003800000 */
[----:B------:R-:W-:Y:S01]  /*1250*/  STG.E.128 desc[UR4][R12.64+0x800], R20 ;  /* 0x000800140c007986 */ /* 0x000fe2000c101d04 */
[----:B------:R-:W-:Y:S05]  /*1260*/  EXIT ;  /* 0x000000000000794d */ /* 0x000fea0003800000 */
.L_x_0:
[----:B------:R-:W-:-:S00]  /*1270*/  BRA `(.L_x_0) ;  /* 0xfffffffc00fc7947 */ /* 0x000fc0000383ffff */
[----:B------:R-:W-:-:S00]  /*1280*/  NOP ;  /* 0x0000000000007918 */ /* 0x000fc00000000000 */
[----:B------:R-:W-:-:S00]  /*1290*/  NOP ;  /* 0x0000000000007918 */ /* 0x000fc00000000000 */
[----:B------:R-:W-:-:S00]  /*12a0*/  NOP ;  /* 0x0000000000007918 */ /* 0x000fc00000000000 */
[----:B------:R-:W-:-:S00]  /*12b0*/  NOP ;  /* 0x0000000000007918 */ /* 0x000fc00000000000 */
[----:B------:R-:W-:-:S00]  /*12c0*/  NOP ;  /* 0x0000000000007918 */ /* 0x000fc00000000000 */
[----:B------:R-:W-:-:S00]  /*12d0*/  NOP ;  /* 0x0000000000007918 */ /* 0x000fc00000000000 */
[----:B------:R-:W-:-:S00]  /*12e0*/  NOP ;  /* 0x0000000000007918 */ /* 0x000fc00000000000 */
[----:B------:R-:W-:-:S00]  /*12f0*/  NOP ;  /* 0x0000000000007918 */ /* 0x000fc00000000000 */
.L_x_1:


//--------------------- .nv.global.init           --------------------------
	.section	.nv.global.init,"aw",@progbits
.nv.global.init:
	.type		_$_str,@object
	.size		_$_str,(_$_str_$_2 - _$_str)
_$_str:
        /*0000*/ 	.byte	0x5f, 0x5f, 0x43, 0x55, 0x44, 0x41, 0x5f, 0x46, 0x54, 0x5a, 0x00
	.type		_$_str_$_2,@object
	.size		_$_str_$_2,(.L_1 - _$_str_$_2)
_$_str_$_2:
        /*000b*/ 	.byte	0x5f, 0x5f, 0x43, 0x55, 0x44, 0x41, 0x5f, 0x50, 0x52, 0x45, 0x43, 0x5f, 0x53, 0x51, 0x52, 0x54
        /*001b*/ 	.byte	0x00
.L_1:


//--------------------- .nv.constant0.triton_poi_fused__native_batch_norm_legit_no_training_relu_0 --------------------------
	.section	.nv.constant0.triton_poi_fused__native_batch_norm_legit_no_training_relu_0,"a",@progbits
	.sectionflags	@""
	.align	4
.nv.constant0.triton_poi_fused__native_batch_norm_legit_no_training_relu_0:
	.zero		580
